//
// Generated by NVIDIA NVVM Compiler
//
// Compiler Build ID: CL-36424714
// Cuda compilation tools, release 13.0, V13.0.88
// Based on NVVM 20.0.0
//

.version 9.0
.target sm_100
.address_size 64

	// .globl	_Z9vectorAddPKfS0_Pfi

.visible .entry _Z9vectorAddPKfS0_Pfi(
	.param .u64 .ptr .align 1 _Z9vectorAddPKfS0_Pfi_param_0,
	.param .u64 .ptr .align 1 _Z9vectorAddPKfS0_Pfi_param_1,
	.param .u64 .ptr .align 1 _Z9vectorAddPKfS0_Pfi_param_2,
	.param .u32 _Z9vectorAddPKfS0_Pfi_param_3
)
{
	.reg .b32 	%r<5>;
	.reg .b32 	%f<2>;
	.reg .b64 	%rd<9>;

	ld.param.u64 	%rd1, [_Z9vectorAddPKfS0_Pfi_param_0];
	ld.param.u64 	%rd2, [_Z9vectorAddPKfS0_Pfi_param_2];
	ld.param.u32 	%r1, [_Z9vectorAddPKfS0_Pfi_param_3];
	cvta.to.global.u64 	%rd3, %rd2;
	cvta.to.global.u64 	%rd4, %rd1;
	mov.u32 	%r2, %tid.x;
	shl.b32 	%r3, %r1, 8;
	add.s32 	%r4, %r3, %r2;
	mul.wide.s32 	%rd5, %r4, 4;
	add.s64 	%rd6, %rd4, %rd5;
	ld.global.f32 	%f1, [%rd6];
	mul.wide.u32 	%rd7, %r2, 4;
	add.s64 	%rd8, %rd3, %rd7;
	st.global.f32 	[%rd8], %f1;
	ret;

}
	// .globl	_Z11vectorAddMRPKfS0_Pfiii
.visible .entry _Z11vectorAddMRPKfS0_Pfiii(
	.param .u64 .ptr .align 1 _Z11vectorAddMRPKfS0_Pfiii_param_0,
	.param .u64 .ptr .align 1 _Z11vectorAddMRPKfS0_Pfiii_param_1,
	.param .u64 .ptr .align 1 _Z11vectorAddMRPKfS0_Pfiii_param_2,
	.param .u32 _Z11vectorAddMRPKfS0_Pfiii_param_3,
	.param .u32 _Z11vectorAddMRPKfS0_Pfiii_param_4,
	.param .u32 _Z11vectorAddMRPKfS0_Pfiii_param_5
)
{
	.reg .pred 	%p<2>;
	.reg .b32 	%r<12>;
	.reg .b32 	%f<4>;
	.reg .b64 	%rd<11>;

	ld.param.u64 	%rd1, [_Z11vectorAddMRPKfS0_Pfiii_param_0];
	ld.param.u64 	%rd2, [_Z11vectorAddMRPKfS0_Pfiii_param_1];
	ld.param.u64 	%rd3, [_Z11vectorAddMRPKfS0_Pfiii_param_2];
	ld.param.u32 	%r4, [_Z11vectorAddMRPKfS0_Pfiii_param_3];
	ld.param.u32 	%r2, [_Z11vectorAddMRPKfS0_Pfiii_param_4];
	ld.param.u32 	%r3, [_Z11vectorAddMRPKfS0_Pfiii_param_5];
	mov.u32 	%r5, %ntid.x;
	mov.u32 	%r6, %ctaid.x;
	mov.u32 	%r7, %tid.x;
	mad.lo.s32 	%r1, %r5, %r6, %r7;
	setp.ge.s32 	%p1, %r1, %r4;
	@%p1 bra 	$L__BB1_2;
	cvta.to.global.u64 	%rd4, %rd1;
	cvta.to.global.u64 	%rd5, %rd2;
	cvta.to.global.u64 	%rd6, %rd3;
	div.s32 	%r8, %r1, %r2;
	mul.lo.s32 	%r9, %r8, %r2;
	sub.s32 	%r10, %r1, %r9;
	mad.lo.s32 	%r11, %r8, %r3, %r10;
	mul.wide.s32 	%rd7, %r11, 4;
	add.s64 	%rd8, %rd4, %rd7;
	ld.global.f32 	%f1, [%rd8];
	add.s64 	%rd9, %rd5, %rd7;
	ld.global.f32 	%f2, [%rd9];
	add.f32 	%f3, %f1, %f2;
	add.s64 	%rd10, %rd6, %rd7;
	st.global.f32 	[%rd10], %f3;
$L__BB1_2:
	ret;

}


// ===== COMPILED SASS (sm_100) =====

	.target	sm_100

	.elftype	@"ET_EXEC"


//--------------------- .note.nv.tkinfo           --------------------------
	.section	.note.nv.tkinfo,"",@"SHT_NOTE"
	.sectionflags	@"SHF_NOTE_NV_TKINFO"
	.tkinfo
        /*0018*/ 	.word	0x00000002
        /*0030*/ 	.string	""
        /*0030*/ 	.string	"ptxas"
        /*0030*/ 	.string	"Cuda compilation tools, release 13.0, V13.0.88"
        /*0030*/ 	.string	"Build cuda_13.0.r13.0/compiler.36424714_0"
        /*0030*/ 	.string	"-arch sm_100 -m 64 "



//--------------------- .note.nv.cuinfo           --------------------------
	.section	.note.nv.cuinfo,"",@"SHT_NOTE"
	.sectionflags	@"SHF_NOTE_NV_CUINFO"
        /*0018*/ 	.short	0x0002
        /*001a*/ 	.short	0x0064
        /*001c*/ 	.short	0x0082
	.zero		2


//--------------------- .nv.info                  --------------------------
	.section	.nv.info,"",@"SHT_CUDA_INFO"
	.align	4


	//----- nvinfo : EIATTR_REGCOUNT
	.align		4
        /*0000*/ 	.byte	0x04, 0x2f
        /*0002*/ 	.short	(.L_1 - .L_0)
	.align		4
.L_0:
        /*0004*/ 	.word	index@(_Z9vectorAddPKfS0_Pfi)
        /*0008*/ 	.word	0x0000000a


	//----- nvinfo : EIATTR_FRAME_SIZE
	.align		4
.L_1:
        /*000c*/ 	.byte	0x04, 0x11
        /*000e*/ 	.short	(.L_3 - .L_2)
	.align		4
.L_2:
        /*0010*/ 	.word	index@(_Z9vectorAddPKfS0_Pfi)
        /*0014*/ 	.word	0x00000000


	//----- nvinfo : EIATTR_REGCOUNT
	.align		4
.L_3:
        /*0018*/ 	.byte	0x04, 0x2f
        /*001a*/ 	.short	(.L_5 - .L_4)
	.align		4
.L_4:
        /*001c*/ 	.word	index@(_Z11vectorAddMRPKfS0_Pfiii)
        /*0020*/ 	.word	0x0000000c


	//----- nvinfo : EIATTR_FRAME_SIZE
	.align		4
.L_5:
        /*0024*/ 	.byte	0x04, 0x11
        /*0026*/ 	.short	(.L_7 - .L_6)
	.align		4
.L_6:
        /*0028*/ 	.word	index@(_Z11vectorAddMRPKfS0_Pfiii)
        /*002c*/ 	.word	0x00000000


	//----- nvinfo : EIATTR_MIN_STACK_SIZE
	.align		4
.L_7:
        /*0030*/ 	.byte	0x04, 0x12
        /*0032*/ 	.short	(.L_9 - .L_8)
	.align		4
.L_8:
        /*0034*/ 	.word	index@(_Z11vectorAddMRPKfS0_Pfiii)
        /*0038*/ 	.word	0x00000000


	//----- nvinfo : EIATTR_MIN_STACK_SIZE
	.align		4
.L_9:
        /*003c*/ 	.byte	0x04, 0x12
        /*003e*/ 	.short	(.L_11 - .L_10)
	.align		4
.L_10:
        /*0040*/ 	.word	index@(_Z9vectorAddPKfS0_Pfi)
        /*0044*/ 	.word	0x00000000
.L_11:


//--------------------- .nv.compat                --------------------------
	.section	.nv.compat,"",@"SHT_CUDA_COMPAT_INFO"
	.align	4
        /*0000*/ 	.byte	0x02, 0x09, 0x00, 0x00, 0x02, 0x02, 0x01, 0x00, 0x02, 0x05, 0x05, 0x00, 0x03, 0x07, 0x01, 0x01
        /*0010*/ 	.byte	0x02, 0x03, 0x00, 0x00, 0x02, 0x06, 0x01, 0x00, 0x04, 0x0b, 0x08, 0x00, 0x09, 0x00, 0x00, 0x00
        /*0020*/ 	.byte	0x00, 0x00, 0x00, 0x00


//--------------------- .nv.info._Z11vectorAddMRPKfS0_Pfiii --------------------------
	.section	.nv.info._Z11vectorAddMRPKfS0_Pfiii,"",@"SHT_CUDA_INFO"
	.sectionflags	@""
	.align	4


	//----- nvinfo : EIATTR_CUDA_API_VERSION
	.align		4
        /*0000*/ 	.byte	0x04, 0x37
        /*0002*/ 	.short	(.L_13 - .L_12)
.L_12:
        /*0004*/ 	.word	0x00000082


	//----- nvinfo : EIATTR_KPARAM_INFO
	.align		4
.L_13:
        /*0008*/ 	.byte	0x04, 0x17
        /*000a*/ 	.short	(.L_15 - .L_14)
.L_14:
        /*000c*/ 	.word	0x00000000
        /*0010*/ 	.short	0x0005
        /*0012*/ 	.short	0x0020
        /*0014*/ 	.byte	0x00, 0xf0, 0x11, 0x00


	//----- nvinfo : EIATTR_KPARAM_INFO
	.align		4
.L_15:
        /*0018*/ 	.byte	0x04, 0x17
        /*001a*/ 	.short	(.L_17 - .L_16)
.L_16:
        /*001c*/ 	.word	0x00000000
        /*0020*/ 	.short	0x0004
        /*0022*/ 	.short	0x001c
        /*0024*/ 	.byte	0x00, 0xf0, 0x11, 0x00


	//----- nvinfo : EIATTR_KPARAM_INFO
	.align		4
.L_17:
        /*0028*/ 	.byte	0x04, 0x17
        /*002a*/ 	.short	(.L_19 - .L_18)
.L_18:
        /*002c*/ 	.word	0x00000000
        /*0030*/ 	.short	0x0003
        /*0032*/ 	.short	0x0018
        /*0034*/ 	.byte	0x00, 0xf0, 0x11, 0x00


	//----- nvinfo : EIATTR_KPARAM_INFO
	.align		4
.L_19:
        /*0038*/ 	.byte	0x04, 0x17
        /*003a*/ 	.short	(.L_21 - .L_20)
.L_20:
        /*003c*/ 	.word	0x00000000
        /*0040*/ 	.short	0x0002
        /*0042*/ 	.short	0x0010
        /*0044*/ 	.byte	0x00, 0xf5, 0x21, 0x00


	//----- nvinfo : EIATTR_KPARAM_INFO
	.align		4
.L_21:
        /*0048*/ 	.byte	0x04, 0x17
        /*004a*/ 	.short	(.L_23 - .L_22)
.L_22:
        /*004c*/ 	.word	0x00000000
        /*0050*/ 	.short	0x0001
        /*0052*/ 	.short	0x0008
        /*0054*/ 	.byte	0x00, 0xf5, 0x21, 0x00


	//----- nvinfo : EIATTR_KPARAM_INFO
	.align		4
.L_23:
        /*0058*/ 	.byte	0x04, 0x17
        /*005a*/ 	.short	(.L_25 - .L_24)
.L_24:
        /*005c*/ 	.word	0x00000000
        /*0060*/ 	.short	0x0000
        /*0062*/ 	.short	0x0000
        /*0064*/ 	.byte	0x00, 0xf5, 0x21, 0x00


	//----- nvinfo : EIATTR_SPARSE_MMA_MASK
	.align		4
.L_25:
        /*0068*/ 	.byte	0x03, 0x50
        /*006a*/ 	.short	0x0000


	//----- nvinfo : EIATTR_MAXREG_COUNT
	.align		4
        /*006c*/ 	.byte	0x03, 0x1b
        /*006e*/ 	.short	0x00ff


	//----- nvinfo : EIATTR_MERCURY_ISA_VERSION
	.align		4
        /*0070*/ 	.byte	0x03, 0x5f
        /*0072*/ 	.short	0x0101


	//----- nvinfo : EIATTR_VRC_CTA_INIT_COUNT
	.align		4
        /*0074*/ 	.byte	0x02, 0x4a
	.zero		1
	.zero		1


	//----- nvinfo : EIATTR_EXIT_INSTR_OFFSETS
	.align		4
        /*0078*/ 	.byte	0x04, 0x1c
        /*007a*/ 	.short	(.L_27 - .L_26)


	//   ....[0]....
.L_26:
        /*007c*/ 	.word	0x00000070


	//   ....[1]....
        /*0080*/ 	.word	0x00000300


	//----- nvinfo : EIATTR_CBANK_PARAM_SIZE
	.align		4
.L_27:
        /*0084*/ 	.byte	0x03, 0x19
        /*0086*/ 	.short	0x0024


	//----- nvinfo : EIATTR_PARAM_CBANK
	.align		4
        /*0088*/ 	.byte	0x04, 0x0a
        /*008a*/ 	.short	(.L_29 - .L_28)
	.align		4
.L_28:
        /*008c*/ 	.word	index@(.nv.constant0._Z11vectorAddMRPKfS0_Pfiii)
        /*0090*/ 	.short	0x0380
        /*0092*/ 	.short	0x0024


	//----- nvinfo : EIATTR_SW_WAR
	.align		4
.L_29:
        /*0094*/ 	.byte	0x04, 0x36
        /*0096*/ 	.short	(.L_31 - .L_30)
.L_30:
        /*0098*/ 	.word	0x00000008
.L_31:


//--------------------- .nv.info._Z9vectorAddPKfS0_Pfi --------------------------
	.section	.nv.info._Z9vectorAddPKfS0_Pfi,"",@"SHT_CUDA_INFO"
	.sectionflags	@""
	.align	4


	//----- nvinfo : EIATTR_CUDA_API_VERSION
	.align		4
        /*0000*/ 	.byte	0x04, 0x37
        /*0002*/ 	.short	(.L_33 - .L_32)
.L_32:
        /*0004*/ 	.word	0x00000082


	//----- nvinfo : EIATTR_KPARAM_INFO
	.align		4
.L_33:
        /*0008*/ 	.byte	0x04, 0x17
        /*000a*/ 	.short	(.L_35 - .L_34)
.L_34:
        /*000c*/ 	.word	0x00000000
        /*0010*/ 	.short	0x0003
        /*0012*/ 	.short	0x0018
        /*0014*/ 	.byte	0x00, 0xf0, 0x11, 0x00


	//----- nvinfo : EIATTR_KPARAM_INFO
	.align		4
.L_35:
        /*0018*/ 	.byte	0x04, 0x17
        /*001a*/ 	.short	(.L_37 - .L_36)
.L_36:
        /*001c*/ 	.word	0x00000000
        /*0020*/ 	.short	0x0002
        /*0022*/ 	.short	0x0010
        /*0024*/ 	.byte	0x00, 0xf5, 0x21, 0x00


	//----- nvinfo : EIATTR_KPARAM_INFO
	.align		4
.L_37:
        /*0028*/ 	.byte	0x04, 0x17
        /*002a*/ 	.short	(.L_39 - .L_38)
.L_38:
        /*002c*/ 	.word	0x00000000
        /*0030*/ 	.short	0x0001
        /*0032*/ 	.short	0x0008
        /*0034*/ 	.byte	0x00, 0xf5, 0x21, 0x00


	//----- nvinfo : EIATTR_KPARAM_INFO
	.align		4
.L_39:
        /*0038*/ 	.byte	0x04, 0x17
        /*003a*/ 	.short	(.L_41 - .L_40)
.L_40:
        /*003c*/ 	.word	0x00000000
        /*0040*/ 	.short	0x0000
        /*0042*/ 	.short	0x0000
        /*0044*/ 	.byte	0x00, 0xf5, 0x21, 0x00


	//----- nvinfo : EIATTR_SPARSE_MMA_MASK
	.align		4
.L_41:
        /*0048*/ 	.byte	0x03, 0x50
        /*004a*/ 	.short	0x0000


	//----- nvinfo : EIATTR_MAXREG_COUNT
	.align		4
        /*004c*/ 	.byte	0x03, 0x1b
        /*004e*/ 	.short	0x00ff


	//----- nvinfo : EIATTR_MERCURY_ISA_VERSION
	.align		4
        /*0050*/ 	.byte	0x03, 0x5f
        /*0052*/ 	.short	0x0101


	//----- nvinfo : EIATTR_VRC_CTA_INIT_COUNT
	.align		4
        /*0054*/ 	.byte	0x02, 0x4a
	.zero		1
	.zero		1


	//----- nvinfo : EIATTR_EXIT_INSTR_OFFSETS
	.align		4
        /*0058*/ 	.byte	0x04, 0x1c
        /*005a*/ 	.short	(.L_43 - .L_42)


	//   ....[0]....
.L_42:
        /*005c*/ 	.word	0x000000b0


	//----- nvinfo : EIATTR_CBANK_PARAM_SIZE
	.align		4
.L_43:
        /*0060*/ 	.byte	0x03, 0x19
        /*0062*/ 	.short	0x001c


	//----- nvinfo : EIATTR_PARAM_CBANK
	.align		4
        /*0064*/ 	.byte	0x04, 0x0a
        /*0066*/ 	.short	(.L_45 - .L_44)
	.align		4
.L_44:
        /*0068*/ 	.word	index@(.nv.constant0._Z9vectorAddPKfS0_Pfi)
        /*006c*/ 	.short	0x0380
        /*006e*/ 	.short	0x001c


	//----- nvinfo : EIATTR_SW_WAR
	.align		4
.L_45:
        /*0070*/ 	.byte	0x04, 0x36
        /*0072*/ 	.short	(.L_47 - .L_46)
.L_46:
        /*0074*/ 	.word	0x00000008
.L_47:


//--------------------- .nv.callgraph             --------------------------
	.section	.nv.callgraph,"",@"SHT_CUDA_CALLGRAPH"
	.align	4
	.sectionentsize	8
	.align		4
        /*0000*/ 	.word	0x00000000
	.align		4
        /*0004*/ 	.word	0xffffffff
	.align		4
        /*0008*/ 	.word	0x00000000
	.align		4
        /*000c*/ 	.word	0xfffffffe
	.align		4
        /*0010*/ 	.word	0x00000000
	.align		4
        /*0014*/ 	.word	0xfffffffd
	.align		4
        /*0018*/ 	.word	0x00000000
	.align		4
        /*001c*/ 	.word	0xfffffffc


//--------------------- .text._Z11vectorAddMRPKfS0_Pfiii --------------------------
	.section	.text._Z11vectorAddMRPKfS0_Pfiii,"ax",@progbits
	.align	128
        .global         _Z11vectorAddMRPKfS0_Pfiii
        .type           _Z11vectorAddMRPKfS0_Pfiii,@function
        .size           _Z11vectorAddMRPKfS0_Pfiii,(.L_x_2 - _Z11vectorAddMRPKfS0_Pfiii)
        .other          _Z11vectorAddMRPKfS0_Pfiii,@"STO_CUDA_ENTRY STV_DEFAULT"
_Z11vectorAddMRPKfS0_Pfiii:
.text._Z11vectorAddMRPKfS0_Pfiii:
[----:B------:R-:W-:Y:S01]  /*0000*/  LDC R1, c[0x0][0x37c] ;  /* 0x0000df00ff017b82 */ /* 0x000fe20000000800 */
[----:B------:R-:W0:Y:S01]  /*0010*/  S2R R0, SR_CTAID.X ;  /* 0x0000000000007919 */ /* 0x000e220000002500 */
[----:B------:R-:W0:Y:S01]  /*0020*/  LDCU UR4, c[0x0][0x360] ;  /* 0x00006c00ff0477ac */ /* 0x000e220008000800 */
[----:B------:R-:W0:Y:S01]  /*0030*/  S2R R3, SR_TID.X ;  /* 0x0000000000037919 */ /* 0x000e220000002100 */
[----:B------:R-:W1:Y:S01]  /*0040*/  LDCU UR5, c[0x0][0x398] ;  /* 0x00007300ff0577ac */ /* 0x000e620008000800 */
[----:B0-----:R-:W-:-:S05]  /*0050*/  IMAD R0, R0, UR4, R3 ;  /* 0x0000000400007c24 */ /* 0x001fca000f8e0203 */
[----:B-1----:R-:W-:-:S13]  /*0060*/  ISETP.GE.AND P0, PT, R0, UR5, PT ;  /* 0x0000000500007c0c */ /* 0x002fda000bf06270 */
[----:B------:R-:W-:Y:S05]  /*0070*/  @P0 EXIT ;  /* 0x000000000000094d */ /* 0x000fea0003800000 */
[----:B------:R-:W0:Y:S01]  /*0080*/  LDC R7, c[0x0][0x39c] ;  /* 0x0000e700ff077b82 */ /* 0x000e220000000800 */
[----:B------:R-:W1:Y:S01]  /*0090*/  LDCU UR6, c[0x0][0x3a0] ;  /* 0x00007400ff0677ac */ /* 0x000e620008000800 */
[----:B------:R-:W2:Y:S01]  /*00a0*/  LDCU.64 UR4, c[0x0][0x358] ;  /* 0x00006b00ff0477ac */ /* 0x000ea20008000a00 */
[----:B0-----:R-:W-:-:S04]  /*00b0*/  IABS R5, R7 ;  /* 0x0000000700057213 */ /* 0x001fc80000000000 */
[----:B------:R-:W0:Y:S08]  /*00c0*/  I2F.RP R4, R5 ;  /* 0x0000000500047306 */ /* 0x000e300000209400 */
[----:B0-----:R-:W0:Y:S02]  /*00d0*/  MUFU.RCP R4, R4 ;  /* 0x0000000400047308 */ /* 0x001e240000001000 */
[----:B0-----:R-:W-:-:S06]  /*00e0*/  IADD3 R2, PT, PT, R4, 0xffffffe, RZ ;  /* 0x0ffffffe04027810 */ /* 0x001fcc0007ffe0ff */
[----:B------:R0:W3:Y:S02]  /*00f0*/  F2I.FTZ.U32.TRUNC.NTZ R3, R2 ;  /* 0x0000000200037305 */ /* 0x0000e4000021f000 */
[----:B0-----:R-:W-:Y:S02]  /*0100*/  HFMA2 R2, -RZ, RZ, 0, 0 ;  /* 0x00000000ff027431 */ /* 0x001fe400000001ff */
[----:B---3--:R-:W-:-:S04]  /*0110*/  IMAD.MOV R6, RZ, RZ, -R3 ;  /* 0x000000ffff067224 */ /* 0x008fc800078e0a03 */
[----:B------:R-:W-:Y:S01]  /*0120*/  IMAD R9, R6, R5, RZ ;  /* 0x0000000506097224 */ /* 0x000fe200078e02ff */
[----:B------:R-:W-:-:S03]  /*0130*/  IABS R6, R0 ;  /* 0x0000000000067213 */ /* 0x000fc60000000000 */
[----:B------:R-:W-:Y:S01]  /*0140*/  IMAD.HI.U32 R3, R3, R9, R2 ;  /* 0x0000000903037227 */ /* 0x000fe200078e0002 */
[----:B------:R-:W-:-:S04]  /*0150*/  LOP3.LUT R2, R0, R7, RZ, 0x3c, !PT ;  /* 0x0000000700027212 */ /* 0x000fc800078e3cff */
[----:B------:R-:W-:Y:S01]  /*0160*/  ISETP.GE.AND P1, PT, R2, RZ, PT ;  /* 0x000000ff0200720c */ /* 0x000fe20003f26270 */
[----:B------:R-:W-:-:S04]  /*0170*/  IMAD.HI.U32 R3, R3, R6, RZ ;  /* 0x0000000603037227 */ /* 0x000fc800078e00ff */
[----:B------:R-:W-:-:S04]  /*0180*/  IMAD.MOV R4, RZ, RZ, -R3 ;  /* 0x000000ffff047224 */ /* 0x000fc800078e0a03 */
[----:B------:R-:W-:-:S05]  /*0190*/  IMAD R4, R5, R4, R6 ;  /* 0x0000000405047224 */ /* 0x000fca00078e0206 */
[----:B------:R-:W-:-:S13]  /*01a0*/  ISETP.GT.U32.AND P2, PT, R5, R4, PT ;  /* 0x000000040500720c */ /* 0x000fda0003f44070 */
[-C--:B------:R-:W-:Y:S01]  /*01b0*/  @!P2 IADD3 R4, PT, PT, R4, -R5.reuse, RZ ;  /* 0x800000050404a210 */ /* 0x080fe20007ffe0ff */
[----:B------:R-:W-:Y:S01]  /*01c0*/  @!P2 VIADD R3, R3, 0x1 ;  /* 0x000000010303a836 */ /* 0x000fe20000000000 */
[----:B------:R-:W-:Y:S02]  /*01d0*/  ISETP.NE.AND P2, PT, R7, RZ, PT ;  /* 0x000000ff0700720c */ /* 0x000fe40003f45270 */
[----:B------:R-:W-:Y:S02]  /*01e0*/  ISETP.GE.U32.AND P0, PT, R4, R5, PT ;  /* 0x000000050400720c */ /* 0x000fe40003f06070 */
[----:B------:R-:W0:Y:S11]  /*01f0*/  LDC.64 R4, c[0x0][0x388] ;  /* 0x0000e200ff047b82 */ /* 0x000e360000000a00 */
[----:B------:R-:W-:-:S05]  /*0200*/  @P0 IADD3 R3, PT, PT, R3, 0x1, RZ ;  /* 0x0000000103030810 */ /* 0x000fca0007ffe0ff */
[----:B------:R-:W-:Y:S02]  /*0210*/  IMAD.MOV.U32 R6, RZ, RZ, R3 ;  /* 0x000000ffff067224 */ /* 0x000fe400078e0003 */
[----:B------:R-:W3:Y:S03]  /*0220*/  LDC.64 R2, c[0x0][0x380] ;  /* 0x0000e000ff027b82 */ /* 0x000ee60000000a00 */
[----:B------:R-:W-:Y:S02]  /*0230*/  @!P1 IADD3 R6, PT, PT, -R6, RZ, RZ ;  /* 0x000000ff06069210 */ /* 0x000fe40007ffe1ff */
[----:B------:R-:W-:-:S04]  /*0240*/  @!P2 LOP3.LUT R6, RZ, R7, RZ, 0x33, !PT ;  /* 0x00000007ff06a212 */ /* 0x000fc800078e33ff */
[----:B------:R-:W-:-:S05]  /*0250*/  IADD3 R8, PT, PT, -R6, RZ, RZ ;  /* 0x000000ff06087210 */ /* 0x000fca0007ffe1ff */
[----:B------:R-:W-:-:S04]  /*0260*/  IMAD R7, R7, R8, R0 ;  /* 0x0000000807077224 */ /* 0x000fc800078e0200 */
[----:B-1----:R-:W-:Y:S02]  /*0270*/  IMAD R9, R6, UR6, R7 ;  /* 0x0000000606097c24 */ /* 0x002fe4000f8e0207 */
[----:B------:R-:W1:Y:S02]  /*0280*/  LDC.64 R6, c[0x0][0x390] ;  /* 0x0000e400ff067b82 */ /* 0x000e640000000a00 */
[----:B0-----:R-:W-:-:S04]  /*0290*/  IMAD.WIDE R4, R9, 0x4, R4 ;  /* 0x0000000409047825 */ /* 0x001fc800078e0204 */
[C---:B---3--:R-:W-:Y:S02]  /*02a0*/  IMAD.WIDE R2, R9.reuse, 0x4, R2 ;  /* 0x0000000409027825 */ /* 0x048fe400078e0202 */
[----:B--2---:R-:W2:Y:S04]  /*02b0*/  LDG.E R5, desc[UR4][R4.64] ;  /* 0x0000000404057981 */ /* 0x004ea8000c1e1900 */
[----:B------:R-:W2:Y:S01]  /*02c0*/  LDG.E R2, desc[UR4][R2.64] ;  /* 0x0000000402027981 */ /* 0x000ea2000c1e1900 */
[----:B-1----:R-:W-:-:S04]  /*02d0*/  IMAD.WIDE R6, R9, 0x4, R6 ;  /* 0x0000000409067825 */ /* 0x002fc800078e0206 */
[----:B--2---:R-:W-:-:S05]  /*02e0*/  FADD R9, R2, R5 ;  /* 0x0000000502097221 */ /* 0x004fca0000000000 */
[----:B------:R-:W-:Y:S01]  /*02f0*/  STG.E desc[UR4][R6.64], R9 ;  /* 0x0000000906007986 */ /* 0x000fe2000c101904 */
[----:B------:R-:W-:Y:S05]  /*0300*/  EXIT ;  /* 0x000000000000794d */ /* 0x000fea0003800000 */
.L_x_0:
[----:B------:R-:W-:-:S00]  /*0310*/  BRA `(.L_x_0) ;  /* 0xfffffffc00fc7947 */ /* 0x000fc0000383ffff */
[----:B------:R-:W-:-:S00]  /*0320*/  NOP ;  /* 0x0000000000007918 */ /* 0x000fc00000000000 */
        /* <DEDUP_REMOVED lines=13> */
.L_x_2:


//--------------------- .text._Z9vectorAddPKfS0_Pfi --------------------------
	.section	.text._Z9vectorAddPKfS0_Pfi,"ax",@progbits
	.align	128
        .global         _Z9vectorAddPKfS0_Pfi
        .type           _Z9vectorAddPKfS0_Pfi,@function
        .size           _Z9vectorAddPKfS0_Pfi,(.L_x_3 - _Z9vectorAddPKfS0_Pfi)
        .other          _Z9vectorAddPKfS0_Pfi,@"STO_CUDA_ENTRY STV_DEFAULT"
_Z9vectorAddPKfS0_Pfi:
.text._Z9vectorAddPKfS0_Pfi:
[----:B------:R-:W-:Y:S01]  /*0000*/  LDC R1, c[0x0][0x37c] ;  /* 0x0000df00ff017b82 */ /* 0x000fe20000000800 */
[----:B------:R-:W0:Y:S07]  /*0010*/  S2R R7, SR_TID.X ;  /* 0x0000000000077919 */ /* 0x000e2e0000002100 */
[----:B------:R-:W0:Y:S01]  /*0020*/  LDC R0, c[0x0][0x398] ;  /* 0x0000e600ff007b82 */ /* 0x000e220000000800 */
[----:B------:R-:W1:Y:S07]  /*0030*/  LDCU.64 UR4, c[0x0][0x358] ;  /* 0x00006b00ff0477ac */ /* 0x000e6e0008000a00 */
[----:B------:R-:W2:Y:S01]  /*0040*/  LDC.64 R2, c[0x0][0x380] ;  /* 0x0000e000ff027b82 */ /* 0x000ea20000000a00 */
[----:B0-----:R-:W-:-:S05]  /*0050*/  LEA R5, R0, R7, 0x8 ;  /* 0x0000000700057211 */ /* 0x001fca00078e40ff */
[----:B--2---:R-:W-:Y:S02]  /*0060*/  IMAD.WIDE R2, R5, 0x4, R2 ;  /* 0x0000000405027825 */ /* 0x004fe400078e0202 */
[----:B------:R-:W0:Y:S04]  /*0070*/  LDC.64 R4, c[0x0][0x390] ;  /* 0x0000e400ff047b82 */ /* 0x000e280000000a00 */
[----:B-1----:R-:W2:Y:S01]  /*0080*/  LDG.E R3, desc[UR4][R2.64] ;  /* 0x0000000402037981 */ /* 0x002ea2000c1e1900 */
[----:B0-----:R-:W-:-:S05]  /*0090*/  IMAD.WIDE.U32 R4, R7, 0x4, R4 ;  /* 0x0000000407047825 */ /* 0x001fca00078e0004 */
[----:B--2---:R-:W-:Y:S01]  /*00a0*/  STG.E desc[UR4][R4.64], R3 ;  /* 0x0000000304007986 */ /* 0x004fe2000c101904 */
[----:B------:R-:W-:Y:S05]  /*00b0*/  EXIT ;  /* 0x000000000000794d */ /* 0x000fea0003800000 */
.L_x_1:
        /* <DEDUP_REMOVED lines=12> */
.L_x_3:


//--------------------- .nv.shared.reserved.0     --------------------------
	.section	.nv.shared.reserved.0,"aw",@nobits
	.weak		__nv_reservedSMEM_offset_0_alias
	.size		__nv_reservedSMEM_offset_0_alias, 0, 64
	.other		__nv_reservedSMEM_offset_0_alias,@"STO_CUDA_RESERVED_SHARED STV_DEFAULT"
__nv_reservedSMEM_offset_0_alias:
	.zero		0
	.zero		64


//--------------------- .nv.constant0._Z11vectorAddMRPKfS0_Pfiii --------------------------
	.section	.nv.constant0._Z11vectorAddMRPKfS0_Pfiii,"a",@progbits
	.sectionflags	@""
	.align	4
.nv.constant0._Z11vectorAddMRPKfS0_Pfiii:
	.zero		932


//--------------------- .nv.constant0._Z9vectorAddPKfS0_Pfi --------------------------
	.section	.nv.constant0._Z9vectorAddPKfS0_Pfi,"a",@progbits
	.sectionflags	@""
	.align	4
.nv.constant0._Z9vectorAddPKfS0_Pfi:
	.zero		924


//--------------------- SYMBOLS --------------------------

	.type		.nv.reservedSmem.offset0,@object
	.size		.nv.reservedSmem.offset0,0x4
